	.headerflags	@"EF_CUDA_TEXMODE_UNIFIED EF_CUDA_64BIT_ADDRESS EF_CUDA_ACCELERATORS EF_CUDA_SM90 EF_CUDA_VIRTUAL_SM(EF_CUDA_SM90)"
	.elftype	@"ET_EXEC"


//--------------------- .nv.info                  --------------------------
	.section	.nv.info,"",@"SHT_CUDA_INFO"
	.align	4


	//----- nvinfo : EIATTR_REGCOUNT
	.align		4
        /*0000*/ 	.byte	0x04, 0x2f
        /*0002*/ 	.short	(.L_1 - .L_0)
	.align		4
.L_0:
        /*0004*/ 	.word	index@(triton_poi_fused_cat_16)
        /*0008*/ 	.word	0x00000010


	//----- nvinfo : EIATTR_MIN_STACK_SIZE
	.align		4
.L_1:
        /*000c*/ 	.byte	0x04, 0x12
        /*000e*/ 	.short	(.L_3 - .L_2)
	.align		4
.L_2:
        /*0010*/ 	.word	index@(triton_poi_fused_cat_16)
        /*0014*/ 	.word	0x00000000


	//----- nvinfo : EIATTR_FRAME_SIZE
	.align		4
.L_3:
        /*0018*/ 	.byte	0x04, 0x11
        /*001a*/ 	.short	(.L_5 - .L_4)
	.align		4
.L_4:
        /*001c*/ 	.word	index@(triton_poi_fused_cat_16)
        /*0020*/ 	.word	0x00000000


	//----- nvinfo : EIATTR_MIN_STACK_SIZE
	.align		4
.L_5:
        /*0024*/ 	.byte	0x04, 0x12
        /*0026*/ 	.short	(.L_7 - .L_6)
	.align		4
.L_6:
        /*0028*/ 	.word	index@(triton_poi_fused_cat_16)
        /*002c*/ 	.word	0x00000000
.L_7:


//--------------------- .nv.info.triton_poi_fused_cat_16 --------------------------
	.section	.nv.info.triton_poi_fused_cat_16,"",@"SHT_CUDA_INFO"
	.sectionflags	@""
	.align	4


	//----- nvinfo : EIATTR_CUDA_API_VERSION
	.align		4
        /*0000*/ 	.byte	0x04, 0x37
        /*0002*/ 	.short	(.L_9 - .L_8)
.L_8:
        /*0004*/ 	.word	0x0000007c


	//----- nvinfo : EIATTR_KPARAM_INFO
	.align		4
.L_9:
        /*0008*/ 	.byte	0x04, 0x17
        /*000a*/ 	.short	(.L_11 - .L_10)
.L_10:
        /*000c*/ 	.word	0x00000000
        /*0010*/ 	.short	0x0003
        /*0012*/ 	.short	0x0018
        /*0014*/ 	.byte	0x00, 0xf0, 0x11, 0x00


	//----- nvinfo : EIATTR_KPARAM_INFO
	.align		4
.L_11:
        /*0018*/ 	.byte	0x04, 0x17
        /*001a*/ 	.short	(.L_13 - .L_12)
.L_12:
        /*001c*/ 	.word	0x00000000
        /*0020*/ 	.short	0x0002
        /*0022*/ 	.short	0x0010
        /*0024*/ 	.byte	0x00, 0xf4, 0x21, 0x00


	//----- nvinfo : EIATTR_KPARAM_INFO
	.align		4
.L_13:
        /*0028*/ 	.byte	0x04, 0x17
        /*002a*/ 	.short	(.L_15 - .L_14)
.L_14:
        /*002c*/ 	.word	0x00000000
        /*0030*/ 	.short	0x0001
        /*0032*/ 	.short	0x0008
        /*0034*/ 	.byte	0x00, 0xf4, 0x21, 0x00


	//----- nvinfo : EIATTR_KPARAM_INFO
	.align		4
.L_15:
        /*0038*/ 	.byte	0x04, 0x17
        /*003a*/ 	.short	(.L_17 - .L_16)
.L_16:
        /*003c*/ 	.word	0x00000000
        /*0040*/ 	.short	0x0000
        /*0042*/ 	.short	0x0000
        /*0044*/ 	.byte	0x00, 0xf4, 0x21, 0x00


	//----- nvinfo : EIATTR_SPARSE_MMA_MASK
	.align		4
.L_17:
        /*0048*/ 	.byte	0x03, 0x50
        /*004a*/ 	.short	0x0000


	//----- nvinfo : EIATTR_MAXREG_COUNT
	.align		4
        /*004c*/ 	.byte	0x03, 0x1b
        /*004e*/ 	.short	0x00ff


	//----- nvinfo : EIATTR_EXIT_INSTR_OFFSETS
	.align		4
        /*0050*/ 	.byte	0x04, 0x1c
        /*0052*/ 	.short	(.L_19 - .L_18)


	//   ....[0]....
.L_18:
        /*0054*/ 	.word	0x00000390


	//   ....[1]....
        /*0058*/ 	.word	0x000003b0


	//----- nvinfo : EIATTR_REQNTID
	.align		4
.L_19:
        /*005c*/ 	.byte	0x04, 0x10
        /*005e*/ 	.short	(.L_21 - .L_20)
.L_20:
        /*0060*/ 	.word	0x00000080
        /*0064*/ 	.word	0x00000001
        /*0068*/ 	.word	0x00000001


	//----- nvinfo : EIATTR_CBANK_PARAM_SIZE
	.align		4
.L_21:
        /*006c*/ 	.byte	0x03, 0x19
        /*006e*/ 	.short	0x001c


	//----- nvinfo : EIATTR_PARAM_CBANK
	.align		4
        /*0070*/ 	.byte	0x04, 0x0a
        /*0072*/ 	.short	(.L_23 - .L_22)
	.align		4
.L_22:
        /*0074*/ 	.word	index@(.nv.constant0.triton_poi_fused_cat_16)
        /*0078*/ 	.short	0x0210
        /*007a*/ 	.short	0x001c


	//----- nvinfo : EIATTR_SW_WAR
	.align		4
.L_23:
        /*007c*/ 	.byte	0x04, 0x36
        /*007e*/ 	.short	(.L_25 - .L_24)
.L_24:
        /*0080*/ 	.word	0x00000008
.L_25:


//--------------------- .nv.callgraph             --------------------------
	.section	.nv.callgraph,"",@"SHT_CUDA_CALLGRAPH"
	.align	4
	.sectionentsize	8
	.align		4
        /*0000*/ 	.word	0x00000000
	.align		4
        /*0004*/ 	.word	0xffffffff
	.align		4
        /*0008*/ 	.word	0x00000000
	.align		4
        /*000c*/ 	.word	0xfffffffe
	.align		4
        /*0010*/ 	.word	0x00000000
	.align		4
        /*0014*/ 	.word	0xfffffffd
	.align		4
        /*0018*/ 	.word	0x00000000
	.align		4
        /*001c*/ 	.word	0xfffffffc


//--------------------- .text.triton_poi_fused_cat_16 --------------------------
	.section	.text.triton_poi_fused_cat_16,"ax",@progbits
	.align	128
        .global         triton_poi_fused_cat_16
        .type           triton_poi_fused_cat_16,@function
        .size           triton_poi_fused_cat_16,(.L_x_1 - triton_poi_fused_cat_16)
        .other          triton_poi_fused_cat_16,@"STO_CUDA_ENTRY STV_DEFAULT"
triton_poi_fused_cat_16:
.text.triton_poi_fused_cat_16:
[----:B------:R-:W0:Y:S02]  /*0000*/  LDC R1, c[0x0][0x28] ;  /* 0x00000a00ff017b82 */ /* 0x000e240000000800 */
[----:B------:R-:W1:Y:S01]  /*0010*/  S2R R0, SR_TID.X ;  /* 0x0000000000007919 */ /* 0x000e620000002100 */
[----:B------:R-:W-:Y:S01]  /*0020*/  ULDC.64 UR4, c[0x0][0x218] ;  /* 0x0000860000047ab9 */ /* 0x000fe20000000a00 */
[----:B------:R-:W2:Y:S01]  /*0030*/  S2R R3, SR_CTAID.X ;  /* 0x0000000000037919 */ /* 0x000ea20000002500 */
[----:B-1----:R-:W-:-:S05]  /*0040*/  IMAD.SHL.U32 R0, R0, 0x2, RZ ;  /* 0x0000000200007824 */ /* 0x002fca00078e00ff */
[----:B------:R-:W-:-:S05]  /*0050*/  LOP3.LUT R0, R0, 0xfe, RZ, 0xc0, !PT ;  /* 0x000000fe00007812 */ /* 0x000fca00078ec0ff */
[----:B--2---:R-:W-:-:S04]  /*0060*/  IMAD R0, R3, 0x100, R0 ;  /* 0x0000010003007824 */ /* 0x004fc800078e0200 */
[C---:B------:R-:W-:Y:S01]  /*0070*/  IMAD.HI R7, R0.reuse, 0x38e38e39, RZ ;  /* 0x38e38e3900077827 */ /* 0x040fe200078e02ff */
[----:B------:R-:W-:Y:S02]  /*0080*/  SHF.R.S32.HI R3, RZ, 0x1f, R0 ;  /* 0x0000001fff037819 */ /* 0x000fe40000011400 */
[----:B------:R-:W-:Y:S02]  /*0090*/  ISETP.GE.AND P0, PT, R0, 0x2400, PT ;  /* 0x000024000000780c */ /* 0x000fe40003f06270 */
[----:B------:R-:W-:Y:S02]  /*00a0*/  LEA.HI R4, R3, R0, RZ, 0x6 ;  /* 0x0000000003047211 */ /* 0x000fe400078f30ff */
[----:B------:R-:W-:Y:S02]  /*00b0*/  SHF.R.U32.HI R8, RZ, 0x1f, R7 ;  /* 0x0000001fff087819 */ /* 0x000fe40000011607 */
[----:B------:R-:W-:Y:S02]  /*00c0*/  SHF.R.S32.HI R5, RZ, 0x6, R4 ;  /* 0x00000006ff057819 */ /* 0x000fe40000011404 */
[----:B------:R-:W-:-:S03]  /*00d0*/  LEA.HI.SX32 R7, R7, R8, 0x17 ;  /* 0x0000000807077211 */ /* 0x000fc600078fbaff */
[----:B------:R-:W-:-:S05]  /*00e0*/  IMAD.HI R2, R5, 0x38e38e39, RZ ;  /* 0x38e38e3905027827 */ /* 0x000fca00078e02ff */
[----:B------:R-:W-:-:S04]  /*00f0*/  SHF.R.U32.HI R3, RZ, 0x1f, R2 ;  /* 0x0000001fff037819 */ /* 0x000fc80000011602 */
[----:B------:R-:W-:Y:S02]  /*0100*/  LEA.HI.SX32 R6, R2, R3, 0x1d ;  /* 0x0000000302067211 */ /* 0x000fe400078feaff */
[----:B------:R-:W1:Y:S03]  /*0110*/  LDC.64 R2, c[0x0][0x210] ;  /* 0x00008400ff027b82 */ /* 0x000e660000000a00 */
[----:B------:R-:W-:Y:S01]  /*0120*/  IMAD R6, R6, -0x24, R5 ;  /* 0xffffffdc06067824 */ /* 0x000fe200078e0205 */
[----:B------:R-:W-:Y:S01]  /*0130*/  LOP3.LUT R5, R4, 0xffffffc0, RZ, 0xc0, !PT ;  /* 0xffffffc004057812 */ /* 0x000fe200078ec0ff */
[C---:B------:R-:W-:Y:S02]  /*0140*/  IMAD R4, R7.reuse, 0x480, RZ ;  /* 0x0000048007047824 */ /* 0x040fe400078e02ff */
[C---:B------:R-:W-:Y:S01]  /*0150*/  IMAD.SHL.U32 R8, R6.reuse, 0x40, RZ ;  /* 0x0000004006087824 */ /* 0x040fe200078e00ff */
[----:B------:R-:W-:Y:S01]  /*0160*/  ISETP.GE.AND P1, PT, R6, 0x12, PT ;  /* 0x000000120600780c */ /* 0x000fe20003f26270 */
[----:B------:R-:W-:Y:S01]  /*0170*/  IMAD.IADD R5, R0, 0x1, -R5 ;  /* 0x0000000100057824 */ /* 0x000fe200078e0a05 */
[----:B------:R-:W-:Y:S01]  /*0180*/  SHF.R.S32.HI R9, RZ, 0x1f, R4 ;  /* 0x0000001fff097819 */ /* 0x000fe20000011404 */
[----:B------:R-:W-:Y:S01]  /*0190*/  IMAD R7, R7, -0x900, R0 ;  /* 0xfffff70007077824 */ /* 0x000fe200078e0200 */
[----:B------:R-:W-:-:S02]  /*01a0*/  ISETP.GT.AND P2, PT, R6, 0x11, !P0 ;  /* 0x000000110600780c */ /* 0x000fc40004744270 */
[----:B------:R-:W-:Y:S01]  /*01b0*/  SHF.R.S32.HI R10, RZ, 0x1f, R5 ;  /* 0x0000001fff0a7819 */ /* 0x000fe20000011405 */
[--C-:B------:R-:W-:Y:S01]  /*01c0*/  IMAD.IADD R7, R7, 0x1, R4.reuse ;  /* 0x0000000107077824 */ /* 0x100fe200078e0204 */
[----:B------:R-:W-:Y:S02]  /*01d0*/  IADD3 R5, P3, P4, R8, R5, R4 ;  /* 0x0000000508057210 */ /* 0x000fe40007c7e004 */
[----:B------:R-:W-:-:S04]  /*01e0*/  SHF.R.S32.HI R8, RZ, 0x1f, R8 ;  /* 0x0000001fff087819 */ /* 0x000fc80000011408 */
[----:B------:R-:W-:Y:S02]  /*01f0*/  IADD3.X R8, R8, R10, R9, P3, P4 ;  /* 0x0000000a08087210 */ /* 0x000fe40001fe8409 */
[----:B------:R-:W-:Y:S02]  /*0200*/  CS2R R10, SRZ ;  /* 0x00000000000a7805 */ /* 0x000fe4000001ff00 */
[----:B------:R-:W-:Y:S01]  /*0210*/  ISETP.LT.AND P3, PT, R0, 0x2400, !P1 ;  /* 0x000024000000780c */ /* 0x000fe20004f61270 */
[----:B-1----:R-:W-:Y:S01]  /*0220*/  IMAD.WIDE R2, R7, 0x4, R2 ;  /* 0x0000000407027825 */ /* 0x002fe200078e0202 */
[C---:B------:R-:W-:Y:S01]  /*0230*/  LEA R4, P4, R5.reuse, UR4, 0x2 ;  /* 0x0000000405047c11 */ /* 0x040fe2000f8810ff */
[----:B------:R-:W1:Y:S03]  /*0240*/  LDC.64 R6, c[0x0][0x220] ;  /* 0x00008800ff067b82 */ /* 0x000e660000000a00 */
[----:B------:R-:W-:-:S02]  /*0250*/  LEA.HI.X R5, R5, UR5, R8, 0x2, P4 ;  /* 0x0000000505057c11 */ /* 0x000fc4000a0f1408 */
[----:B------:R-:W-:Y:S01]  /*0260*/  CS2R R8, SRZ ;  /* 0x0000000000087805 */ /* 0x000fe2000001ff00 */
[----:B------:R-:W-:Y:S02]  /*0270*/  ULDC.64 UR4, c[0x0][0x208] ;  /* 0x0000820000047ab9 */ /* 0x000fe40000000a00 */
[----:B------:R-:W2:Y:S04]  /*0280*/  @P2 LDG.E.64 R10, desc[UR4][R4.64+-0x1200] ;  /* 0xffee0004040a2981 */ /* 0x000ea8000c1e1b00 */
[----:B------:R1:W3:Y:S02]  /*0290*/  @P3 LDG.E.64 R8, desc[UR4][R2.64] ;  /* 0x0000000402083981 */ /* 0x0002e4000c1e1b00 */
[----:B-1----:R-:W-:Y:S01]  /*02a0*/  IMAD.WIDE R2, R0, 0x4, R6 ;  /* 0x0000000400027825 */ /* 0x002fe200078e0206 */
[----:B--2---:R-:W-:-:S02]  /*02b0*/  SEL R13, R10, RZ, P2 ;  /* 0x000000ff0a0d7207 */ /* 0x004fc40001000000 */
[----:B------:R-:W-:Y:S02]  /*02c0*/  SEL R10, R11, RZ, P2 ;  /* 0x000000ff0b0a7207 */ /* 0x000fe40001000000 */
[----:B---3--:R-:W-:Y:S02]  /*02d0*/  SEL R8, R8, RZ, P3 ;  /* 0x000000ff08087207 */ /* 0x008fe40001800000 */
[----:B------:R-:W-:Y:S02]  /*02e0*/  SEL R9, R9, RZ, P3 ;  /* 0x000000ff09097207 */ /* 0x000fe40001800000 */
[----:B------:R-:W-:Y:S02]  /*02f0*/  FSETP.GT.AND P2, PT, R8, RZ, PT ;  /* 0x000000ff0800720b */ /* 0x000fe40003f44000 */
[----:B------:R-:W-:Y:S02]  /*0300*/  FSETP.GT.AND P3, PT, R9, RZ, PT ;  /* 0x000000ff0900720b */ /* 0x000fe40003f64000 */
[----:B------:R-:W-:-:S02]  /*0310*/  FSETP.GT.AND P4, PT, R13, RZ, PT ;  /* 0x000000ff0d00720b */ /* 0x000fc40003f84000 */
[----:B------:R-:W-:-:S07]  /*0320*/  FSETP.GT.AND P5, PT, R10, RZ, PT ;  /* 0x000000ff0a00720b */ /* 0x000fce0003fa4000 */
[----:B------:R-:W-:Y:S02]  /*0330*/  @!P2 FMUL R8, R8, 0.20000000298023223877 ;  /* 0x3e4ccccd0808a820 */ /* 0x000fe40000400000 */
[----:B------:R-:W-:Y:S02]  /*0340*/  @!P3 FMUL R9, R9, 0.20000000298023223877 ;  /* 0x3e4ccccd0909b820 */ /* 0x000fe40000400000 */
[----:B------:R-:W-:Y:S02]  /*0350*/  @!P4 FMUL R13, R13, 0.20000000298023223877 ;  /* 0x3e4ccccd0d0dc820 */ /* 0x000fe40000400000 */
[----:B------:R-:W-:-:S03]  /*0360*/  @!P5 FMUL R10, R10, 0.20000000298023223877 ;  /* 0x3e4ccccd0a0ad820 */ /* 0x000fc60000400000 */
[----:B------:R-:W-:Y:S02]  /*0370*/  FSEL R8, R8, R13, !P1 ;  /* 0x0000000d08087208 */ /* 0x000fe40004800000 */
[----:B------:R-:W-:Y:S01]  /*0380*/  FSEL R9, R9, R10, !P1 ;  /* 0x0000000a09097208 */ /* 0x000fe20004800000 */
[----:B------:R-:W-:Y:S06]  /*0390*/  @P0 EXIT ;  /* 0x000000000000094d */ /* 0x000fec0003800000 */
[----:B------:R-:W-:Y:S01]  /*03a0*/  STG.E.64 desc[UR4][R2.64], R8 ;  /* 0x0000000802007986 */ /* 0x000fe2000c101b04 */
[----:B------:R-:W-:Y:S05]  /*03b0*/  EXIT ;  /* 0x000000000000794d */ /* 0x000fea0003800000 */
.L_x_0:
[----:B------:R-:W-:-:S00]  /*03c0*/  BRA `(.L_x_0) ;  /* 0xfffffffc00fc7947 */ /* 0x000fc0000383ffff */
[----:B------:R-:W-:-:S00]  /*03d0*/  NOP ;  /* 0x0000000000007918 */ /* 0x000fc00000000000 */
        /* <DEDUP_REMOVED lines=10> */
.L_x_1:


//--------------------- .nv.constant0.triton_poi_fused_cat_16 --------------------------
	.section	.nv.constant0.triton_poi_fused_cat_16,"a",@progbits
	.sectionflags	@""
	.align	4
.nv.constant0.triton_poi_fused_cat_16:
	.zero		556
